//
// Generated by NVIDIA NVVM Compiler
//
// Compiler Build ID: CL-36424714
// Cuda compilation tools, release 13.0, V13.0.88
// Based on NVVM 20.0.0
//

.version 9.0
.target sm_100
.address_size 64

	// .globl	_Z18conv2d_with_tilingPKfPfi
.const .align 4 .b8 d_mask[100];
// _ZZ18conv2d_with_tilingPKfPfiE4tile has been demoted

.visible .entry _Z18conv2d_with_tilingPKfPfi(
	.param .u64 .ptr .align 1 _Z18conv2d_with_tilingPKfPfi_param_0,
	.param .u64 .ptr .align 1 _Z18conv2d_with_tilingPKfPfi_param_1,
	.param .u32 _Z18conv2d_with_tilingPKfPfi_param_2
)
{
	.reg .pred 	%p<11>;
	.reg .b32 	%r<25>;
	.reg .b32 	%f<77>;
	.reg .b64 	%rd<12>;
	// demoted variable
	.shared .align 4 .b8 _ZZ18conv2d_with_tilingPKfPfiE4tile[1600];
	ld.param.u64 	%rd1, [_Z18conv2d_with_tilingPKfPfi_param_0];
	ld.param.u64 	%rd2, [_Z18conv2d_with_tilingPKfPfi_param_1];
	ld.param.u32 	%r8, [_Z18conv2d_with_tilingPKfPfi_param_2];
	mov.u32 	%r1, %tid.x;
	mov.u32 	%r2, %tid.y;
	mov.u32 	%r9, %ctaid.y;
	shl.b32 	%r10, %r9, 4;
	add.s32 	%r11, %r10, %r2;
	mov.u32 	%r12, %ctaid.x;
	shl.b32 	%r13, %r12, 4;
	add.s32 	%r14, %r13, %r1;
	add.s32 	%r5, %r11, -2;
	add.s32 	%r15, %r14, -2;
	setp.lt.u32 	%p1, %r11, 2;
	setp.ge.s32 	%p2, %r5, %r8;
	or.pred  	%p3, %p1, %p2;
	setp.lt.s32 	%p4, %r14, 2;
	or.pred  	%p5, %p4, %p3;
	setp.ge.s32 	%p6, %r15, %r8;
	mov.u32 	%r16, _ZZ18conv2d_with_tilingPKfPfiE4tile;
	mad.lo.s32 	%r17, %r2, 80, %r16;
	shl.b32 	%r18, %r1, 2;
	add.s32 	%r6, %r17, %r18;
	or.pred  	%p7, %p5, %p6;
	@%p7 bra 	$L__BB0_2;
	cvta.to.global.u64 	%rd3, %rd1;
	mul.lo.s32 	%r20, %r8, %r5;
	cvt.s64.s32 	%rd4, %r20;
	cvt.u64.u32 	%rd5, %r14;
	add.s64 	%rd6, %rd4, %rd5;
	shl.b64 	%rd7, %rd6, 2;
	add.s64 	%rd8, %rd3, %rd7;
	ld.global.f32 	%f1, [%rd8+-8];
	st.shared.f32 	[%r6], %f1;
	bra.uni 	$L__BB0_3;
$L__BB0_2:
	mov.b32 	%r19, 0;
	st.shared.u32 	[%r6], %r19;
$L__BB0_3:
	bar.sync 	0;
	or.b32  	%r21, %r2, %r1;
	and.b32  	%r22, %r21, 1008;
	setp.ne.s32 	%p8, %r22, 0;
	max.s32 	%r23, %r11, %r14;
	setp.ge.s32 	%p9, %r23, %r8;
	or.pred  	%p10, %p9, %p8;
	@%p10 bra 	$L__BB0_5;
	ld.shared.f32 	%f2, [%r6];
	ld.const.f32 	%f3, [d_mask+96];
	fma.rn.f32 	%f4, %f2, %f3, 0f00000000;
	ld.shared.f32 	%f5, [%r6+4];
	ld.const.f32 	%f6, [d_mask+92];
	fma.rn.f32 	%f7, %f5, %f6, %f4;
	ld.shared.f32 	%f8, [%r6+8];
	ld.const.f32 	%f9, [d_mask+88];
	fma.rn.f32 	%f10, %f8, %f9, %f7;
	ld.shared.f32 	%f11, [%r6+12];
	ld.const.f32 	%f12, [d_mask+84];
	fma.rn.f32 	%f13, %f11, %f12, %f10;
	ld.shared.f32 	%f14, [%r6+16];
	ld.const.f32 	%f15, [d_mask+80];
	fma.rn.f32 	%f16, %f14, %f15, %f13;
	ld.shared.f32 	%f17, [%r6+80];
	ld.const.f32 	%f18, [d_mask+76];
	fma.rn.f32 	%f19, %f17, %f18, %f16;
	ld.shared.f32 	%f20, [%r6+84];
	ld.const.f32 	%f21, [d_mask+72];
	fma.rn.f32 	%f22, %f20, %f21, %f19;
	ld.shared.f32 	%f23, [%r6+88];
	ld.const.f32 	%f24, [d_mask+68];
	fma.rn.f32 	%f25, %f23, %f24, %f22;
	ld.shared.f32 	%f26, [%r6+92];
	ld.const.f32 	%f27, [d_mask+64];
	fma.rn.f32 	%f28, %f26, %f27, %f25;
	ld.shared.f32 	%f29, [%r6+96];
	ld.const.f32 	%f30, [d_mask+60];
	fma.rn.f32 	%f31, %f29, %f30, %f28;
	ld.shared.f32 	%f32, [%r6+160];
	ld.const.f32 	%f33, [d_mask+56];
	fma.rn.f32 	%f34, %f32, %f33, %f31;
	ld.shared.f32 	%f35, [%r6+164];
	ld.const.f32 	%f36, [d_mask+52];
	fma.rn.f32 	%f37, %f35, %f36, %f34;
	ld.shared.f32 	%f38, [%r6+168];
	ld.const.f32 	%f39, [d_mask+48];
	fma.rn.f32 	%f40, %f38, %f39, %f37;
	ld.shared.f32 	%f41, [%r6+172];
	ld.const.f32 	%f42, [d_mask+44];
	fma.rn.f32 	%f43, %f41, %f42, %f40;
	ld.shared.f32 	%f44, [%r6+176];
	ld.const.f32 	%f45, [d_mask+40];
	fma.rn.f32 	%f46, %f44, %f45, %f43;
	ld.shared.f32 	%f47, [%r6+240];
	ld.const.f32 	%f48, [d_mask+36];
	fma.rn.f32 	%f49, %f47, %f48, %f46;
	ld.shared.f32 	%f50, [%r6+244];
	ld.const.f32 	%f51, [d_mask+32];
	fma.rn.f32 	%f52, %f50, %f51, %f49;
	ld.shared.f32 	%f53, [%r6+248];
	ld.const.f32 	%f54, [d_mask+28];
	fma.rn.f32 	%f55, %f53, %f54, %f52;
	ld.shared.f32 	%f56, [%r6+252];
	ld.const.f32 	%f57, [d_mask+24];
	fma.rn.f32 	%f58, %f56, %f57, %f55;
	ld.shared.f32 	%f59, [%r6+256];
	ld.const.f32 	%f60, [d_mask+20];
	fma.rn.f32 	%f61, %f59, %f60, %f58;
	ld.shared.f32 	%f62, [%r6+320];
	ld.const.f32 	%f63, [d_mask+16];
	fma.rn.f32 	%f64, %f62, %f63, %f61;
	ld.shared.f32 	%f65, [%r6+324];
	ld.const.f32 	%f66, [d_mask+12];
	fma.rn.f32 	%f67, %f65, %f66, %f64;
	ld.shared.f32 	%f68, [%r6+328];
	ld.const.f32 	%f69, [d_mask+8];
	fma.rn.f32 	%f70, %f68, %f69, %f67;
	ld.shared.f32 	%f71, [%r6+332];
	ld.const.f32 	%f72, [d_mask+4];
	fma.rn.f32 	%f73, %f71, %f72, %f70;
	ld.shared.f32 	%f74, [%r6+336];
	ld.const.f32 	%f75, [d_mask];
	fma.rn.f32 	%f76, %f74, %f75, %f73;
	mad.lo.s32 	%r24, %r8, %r11, %r14;
	cvta.to.global.u64 	%rd9, %rd2;
	mul.wide.s32 	%rd10, %r24, 4;
	add.s64 	%rd11, %rd9, %rd10;
	st.global.f32 	[%rd11], %f76;
$L__BB0_5:
	ret;

}


// ===== COMPILED SASS (sm_100) =====

	.target	sm_100

	.elftype	@"ET_EXEC"


//--------------------- .note.nv.tkinfo           --------------------------
	.section	.note.nv.tkinfo,"",@"SHT_NOTE"
	.sectionflags	@"SHF_NOTE_NV_TKINFO"
	.tkinfo
        /*0018*/ 	.word	0x00000002
        /*0030*/ 	.string	""
        /*0030*/ 	.string	"ptxas"
        /*0030*/ 	.string	"Cuda compilation tools, release 13.0, V13.0.88"
        /*0030*/ 	.string	"Build cuda_13.0.r13.0/compiler.36424714_0"
        /*0030*/ 	.string	"-arch sm_100 -m 64 "



//--------------------- .note.nv.cuinfo           --------------------------
	.section	.note.nv.cuinfo,"",@"SHT_NOTE"
	.sectionflags	@"SHF_NOTE_NV_CUINFO"
        /*0018*/ 	.short	0x0002
        /*001a*/ 	.short	0x0064
        /*001c*/ 	.short	0x0082
	.zero		2


//--------------------- .nv.info                  --------------------------
	.section	.nv.info,"",@"SHT_CUDA_INFO"
	.align	4


	//----- nvinfo : EIATTR_REGCOUNT
	.align		4
        /*0000*/ 	.byte	0x04, 0x2f
        /*0002*/ 	.short	(.L_2 - .L_1)
	.align		4
.L_1:
        /*0004*/ 	.word	index@(_Z18conv2d_with_tilingPKfPfi)
        /*0008*/ 	.word	0x00000018


	//----- nvinfo : EIATTR_FRAME_SIZE
	.align		4
.L_2:
        /*000c*/ 	.byte	0x04, 0x11
        /*000e*/ 	.short	(.L_4 - .L_3)
	.align		4
.L_3:
        /*0010*/ 	.word	index@(_Z18conv2d_with_tilingPKfPfi)
        /*0014*/ 	.word	0x00000000


	//----- nvinfo : EIATTR_MIN_STACK_SIZE
	.align		4
.L_4:
        /*0018*/ 	.byte	0x04, 0x12
        /*001a*/ 	.short	(.L_6 - .L_5)
	.align		4
.L_5:
        /*001c*/ 	.word	index@(_Z18conv2d_with_tilingPKfPfi)
        /*0020*/ 	.word	0x00000000
.L_6:


//--------------------- .nv.compat                --------------------------
	.section	.nv.compat,"",@"SHT_CUDA_COMPAT_INFO"
	.align	4
        /*0000*/ 	.byte	0x02, 0x09, 0x00, 0x00, 0x02, 0x02, 0x01, 0x00, 0x02, 0x05, 0x05, 0x00, 0x03, 0x07, 0x01, 0x01
        /*0010*/ 	.byte	0x02, 0x03, 0x00, 0x00, 0x02, 0x06, 0x01, 0x00, 0x04, 0x0b, 0x08, 0x00, 0x09, 0x00, 0x00, 0x00
        /*0020*/ 	.byte	0x00, 0x00, 0x00, 0x00


//--------------------- .nv.info._Z18conv2d_with_tilingPKfPfi --------------------------
	.section	.nv.info._Z18conv2d_with_tilingPKfPfi,"",@"SHT_CUDA_INFO"
	.sectionflags	@""
	.align	4


	//----- nvinfo : EIATTR_CUDA_API_VERSION
	.align		4
        /*0000*/ 	.byte	0x04, 0x37
        /*0002*/ 	.short	(.L_8 - .L_7)
.L_7:
        /*0004*/ 	.word	0x00000082


	//----- nvinfo : EIATTR_KPARAM_INFO
	.align		4
.L_8:
        /*0008*/ 	.byte	0x04, 0x17
        /*000a*/ 	.short	(.L_10 - .L_9)
.L_9:
        /*000c*/ 	.word	0x00000000
        /*0010*/ 	.short	0x0002
        /*0012*/ 	.short	0x0010
        /*0014*/ 	.byte	0x00, 0xf0, 0x11, 0x00


	//----- nvinfo : EIATTR_KPARAM_INFO
	.align		4
.L_10:
        /*0018*/ 	.byte	0x04, 0x17
        /*001a*/ 	.short	(.L_12 - .L_11)
.L_11:
        /*001c*/ 	.word	0x00000000
        /*0020*/ 	.short	0x0001
        /*0022*/ 	.short	0x0008
        /*0024*/ 	.byte	0x00, 0xf5, 0x21, 0x00


	//----- nvinfo : EIATTR_KPARAM_INFO
	.align		4
.L_12:
        /*0028*/ 	.byte	0x04, 0x17
        /*002a*/ 	.short	(.L_14 - .L_13)
.L_13:
        /*002c*/ 	.word	0x00000000
        /*0030*/ 	.short	0x0000
        /*0032*/ 	.short	0x0000
        /*0034*/ 	.byte	0x00, 0xf5, 0x21, 0x00


	//----- nvinfo : EIATTR_SPARSE_MMA_MASK
	.align		4
.L_14:
        /*0038*/ 	.byte	0x03, 0x50
        /*003a*/ 	.short	0x0000


	//----- nvinfo : EIATTR_MAXREG_COUNT
	.align		4
        /*003c*/ 	.byte	0x03, 0x1b
        /*003e*/ 	.short	0x00ff


	//----- nvinfo : EIATTR_NUM_BARRIERS
	.align		4
        /*0040*/ 	.byte	0x02, 0x4c
        /*0042*/ 	.byte	0x01
	.zero		1


	//----- nvinfo : EIATTR_MERCURY_ISA_VERSION
	.align		4
        /*0044*/ 	.byte	0x03, 0x5f
        /*0046*/ 	.short	0x0101


	//----- nvinfo : EIATTR_VRC_CTA_INIT_COUNT
	.align		4
        /*0048*/ 	.byte	0x02, 0x4a
	.zero		1
	.zero		1


	//----- nvinfo : EIATTR_EXIT_INSTR_OFFSETS
	.align		4
        /*004c*/ 	.byte	0x04, 0x1c
        /*004e*/ 	.short	(.L_16 - .L_15)


	//   ....[0]....
.L_15:
        /*0050*/ 	.word	0x00000210


	//   ....[1]....
        /*0054*/ 	.word	0x000005f0


	//----- nvinfo : EIATTR_CBANK_PARAM_SIZE
	.align		4
.L_16:
        /*0058*/ 	.byte	0x03, 0x19
        /*005a*/ 	.short	0x0014


	//----- nvinfo : EIATTR_PARAM_CBANK
	.align		4
        /*005c*/ 	.byte	0x04, 0x0a
        /*005e*/ 	.short	(.L_18 - .L_17)
	.align		4
.L_17:
        /*0060*/ 	.word	index@(.nv.constant0._Z18conv2d_with_tilingPKfPfi)
        /*0064*/ 	.short	0x0380
        /*0066*/ 	.short	0x0014


	//----- nvinfo : EIATTR_SW_WAR
	.align		4
.L_18:
        /*0068*/ 	.byte	0x04, 0x36
        /*006a*/ 	.short	(.L_20 - .L_19)
.L_19:
        /*006c*/ 	.word	0x00000008
.L_20:


//--------------------- .nv.callgraph             --------------------------
	.section	.nv.callgraph,"",@"SHT_CUDA_CALLGRAPH"
	.align	4
	.sectionentsize	8
	.align		4
        /*0000*/ 	.word	0x00000000
	.align		4
        /*0004*/ 	.word	0xffffffff
	.align		4
        /*0008*/ 	.word	0x00000000
	.align		4
        /*000c*/ 	.word	0xfffffffe
	.align		4
        /*0010*/ 	.word	0x00000000
	.align		4
        /*0014*/ 	.word	0xfffffffd
	.align		4
        /*0018*/ 	.word	0x00000000
	.align		4
        /*001c*/ 	.word	0xfffffffc


//--------------------- .nv.constant3             --------------------------
	.section	.nv.constant3,"a",@progbits
	.align	4
.nv.constant3:
	.type		d_mask,@object
	.size		d_mask,(.L_0 - d_mask)
d_mask:
	.zero		100
.L_0:


//--------------------- .text._Z18conv2d_with_tilingPKfPfi --------------------------
	.section	.text._Z18conv2d_with_tilingPKfPfi,"ax",@progbits
	.align	128
        .global         _Z18conv2d_with_tilingPKfPfi
        .type           _Z18conv2d_with_tilingPKfPfi,@function
        .size           _Z18conv2d_with_tilingPKfPfi,(.L_x_1 - _Z18conv2d_with_tilingPKfPfi)
        .other          _Z18conv2d_with_tilingPKfPfi,@"STO_CUDA_ENTRY STV_DEFAULT"
_Z18conv2d_with_tilingPKfPfi:
.text._Z18conv2d_with_tilingPKfPfi:
[----:B------:R-:W-:Y:S01]  /*0000*/  LDC R1, c[0x0][0x37c] ;  /* 0x0000df00ff017b82 */ /* 0x000fe20000000800 */
[----:B------:R-:W0:Y:S01]  /*0010*/  S2R R4, SR_TID.Y ;  /* 0x0000000000047919 */ /* 0x000e220000002200 */
[----:B------:R-:W1:Y:S01]  /*0020*/  LDCU UR6, c[0x0][0x390] ;  /* 0x00007200ff0677ac */ /* 0x000e620008000800 */
[----:B------:R-:W0:Y:S01]  /*0030*/  S2R R3, SR_CTAID.Y ;  /* 0x0000000000037919 */ /* 0x000e220000002600 */
[----:B------:R-:W2:Y:S01]  /*0040*/  LDCU.64 UR4, c[0x0][0x358] ;  /* 0x00006b00ff0477ac */ /* 0x000ea20008000a00 */
[----:B------:R-:W3:Y:S01]  /*0050*/  S2R R9, SR_TID.X ;  /* 0x0000000000097919 */ /* 0x000ee20000002100 */
[----:B------:R-:W3:Y:S01]  /*0060*/  S2R R2, SR_CTAID.X ;  /* 0x0000000000027919 */ /* 0x000ee20000002500 */
[----:B0-----:R-:W-:-:S04]  /*0070*/  LEA R3, R3, R4, 0x4 ;  /* 0x0000000403037211 */ /* 0x001fc800078e20ff */
[----:B------:R-:W-:-:S04]  /*0080*/  IADD3 R0, PT, PT, R3, -0x2, RZ ;  /* 0xfffffffe03007810 */ /* 0x000fc80007ffe0ff */
[----:B-1----:R-:W-:Y:S02]  /*0090*/  ISETP.GE.AND P0, PT, R0, UR6, PT ;  /* 0x0000000600007c0c */ /* 0x002fe4000bf06270 */
[----:B---3--:R-:W-:Y:S02]  /*00a0*/  LEA R2, R2, R9, 0x4 ;  /* 0x0000000902027211 */ /* 0x008fe400078e20ff */
[----:B------:R-:W-:Y:S02]  /*00b0*/  ISETP.LT.U32.OR P0, PT, R3, 0x2, P0 ;  /* 0x000000020300780c */ /* 0x000fe40000701470 */
[C---:B------:R-:W-:Y:S02]  /*00c0*/  IADD3 R5, PT, PT, R2.reuse, -0x2, RZ ;  /* 0xfffffffe02057810 */ /* 0x040fe40007ffe0ff */
[----:B------:R-:W-:-:S04]  /*00d0*/  ISETP.LT.OR P0, PT, R2, 0x2, P0 ;  /* 0x000000020200780c */ /* 0x000fc80000701670 */
[----:B------:R-:W-:-:S13]  /*00e0*/  ISETP.GE.OR P0, PT, R5, UR6, P0 ;  /* 0x0000000605007c0c */ /* 0x000fda0008706670 */
[----:B------:R-:W0:Y:S01]  /*00f0*/  @!P0 LDC.64 R6, c[0x0][0x380] ;  /* 0x0000e000ff068b82 */ /* 0x000e220000000a00 */
[----:B------:R-:W-:-:S05]  /*0100*/  @!P0 IMAD R5, R0, UR6, RZ ;  /* 0x0000000600058c24 */ /* 0x000fca000f8e02ff */
[----:B------:R-:W-:-:S04]  /*0110*/  @!P0 IADD3 R0, P1, PT, R2, R5, RZ ;  /* 0x0000000502008210 */ /* 0x000fc80007f3e0ff */
[----:B------:R-:W-:Y:S02]  /*0120*/  @!P0 LEA.HI.X.SX32 R5, R5, RZ, 0x1, P1 ;  /* 0x000000ff05058211 */ /* 0x000fe400008f0eff */
[----:B0-----:R-:W-:-:S04]  /*0130*/  @!P0 LEA R6, P1, R0, R6, 0x2 ;  /* 0x0000000600068211 */ /* 0x001fc800078210ff */
[----:B------:R-:W-:-:S06]  /*0140*/  @!P0 LEA.HI.X R7, R0, R7, R5, 0x2, P1 ;  /* 0x0000000700078211 */ /* 0x000fcc00008f1405 */
[----:B--2---:R-:W2:Y:S01]  /*0150*/  @!P0 LDG.E R7, desc[UR4][R6.64+-0x8] ;  /* 0xfffff80406078981 */ /* 0x004ea2000c1e1900 */
[----:B------:R-:W-:Y:S02]  /*0160*/  MOV R0, 0x400 ;  /* 0x0000040000007802 */ /* 0x000fe40000000f00 */
[----:B------:R-:W-:Y:S01]  /*0170*/  LOP3.LUT P1, RZ, R4, 0x3f0, R9, 0xc8, !PT ;  /* 0x000003f004ff7812 */ /* 0x000fe2000782c809 */
[----:B------:R-:W0:Y:S02]  /*0180*/  S2R R5, SR_CgaCtaId ;  /* 0x0000000000057919 */ /* 0x000e240000008800 */
[----:B0-----:R-:W-:-:S05]  /*0190*/  LEA R0, R5, R0, 0x18 ;  /* 0x0000000005007211 */ /* 0x001fca00078ec0ff */
[----:B------:R-:W-:Y:S01]  /*01a0*/  IMAD R0, R4, 0x50, R0 ;  /* 0x0000005004007824 */ /* 0x000fe200078e0200 */
[----:B------:R-:W-:-:S04]  /*01b0*/  VIMNMX R4, PT, PT, R3, R2, !PT ;  /* 0x0000000203047248 */ /* 0x000fc80007fe0100 */
[----:B------:R-:W-:Y:S02]  /*01c0*/  ISETP.GE.OR P1, PT, R4, UR6, P1 ;  /* 0x0000000604007c0c */ /* 0x000fe40008f26670 */
[----:B------:R-:W-:-:S05]  /*01d0*/  LEA R4, R9, R0, 0x2 ;  /* 0x0000000009047211 */ /* 0x000fca00078e10ff */
[----:B--2---:R0:W-:Y:S04]  /*01e0*/  @!P0 STS [R4], R7 ;  /* 0x0000000704008388 */ /* 0x0041e80000000800 */
[----:B------:R0:W-:Y:S01]  /*01f0*/  @P0 STS [R4], RZ ;  /* 0x000000ff04000388 */ /* 0x0001e20000000800 */
[----:B------:R-:W-:Y:S06]  /*0200*/  BAR.SYNC.DEFER_BLOCKING 0x0 ;  /* 0x0000000000007b1d */ /* 0x000fec0000010000 */
[----:B------:R-:W-:Y:S05]  /*0210*/  @P1 EXIT ;  /* 0x000000000000194d */ /* 0x000fea0003800000 */
[----:B------:R-:W1:Y:S01]  /*0220*/  LDS R0, [R4] ;  /* 0x0000000004007984 */ /* 0x000e620000000800 */
[----:B------:R-:W1:Y:S01]  /*0230*/  LDCU UR7, c[0x3][0x60] ;  /* 0x00c00c00ff0777ac */ /* 0x000e620008000800 */
[----:B------:R-:W-:Y:S02]  /*0240*/  IMAD R3, R3, UR6, R2 ;  /* 0x0000000603037c24 */ /* 0x000fe4000f8e0202 */
[----:B0-----:R-:W0:Y:S01]  /*0250*/  LDS R7, [R4+0x4] ;  /* 0x0000040004077984 */ /* 0x001e220000000800 */
[----:B------:R-:W0:Y:S03]  /*0260*/  LDCU.128 UR8, c[0x3][0x50] ;  /* 0x00c00a00ff0877ac */ /* 0x000e260008000c00 */
[----:B------:R-:W2:Y:S01]  /*0270*/  LDS R8, [R4+0x8] ;  /* 0x0000080004087984 */ /* 0x000ea20000000800 */
[----:B------:R-:W3:Y:S03]  /*0280*/  LDCU.128 UR12, c[0x3][0x40] ;  /* 0x00c00800ff0c77ac */ /* 0x000ee60008000c00 */
[----:B------:R-:W4:Y:S04]  /*0290*/  LDS R9, [R4+0xc] ;  /* 0x00000c0004097984 */ /* 0x000f280000000800 */
[----:B------:R-:W5:Y:S04]  /*02a0*/  LDS R10, [R4+0x10] ;  /* 0x00001000040a7984 */ /* 0x000f680000000800 */
[----:B------:R-:W3:Y:S04]  /*02b0*/  LDS R11, [R4+0x50] ;  /* 0x00005000040b7984 */ /* 0x000ee80000000800 */
[----:B------:R-:W3:Y:S04]  /*02c0*/  LDS R12, [R4+0x54] ;  /* 0x00005400040c7984 */ /* 0x000ee80000000800 */
[----:B------:R-:W3:Y:S04]  /*02d0*/  LDS R14, [R4+0x58] ;  /* 0x00005800040e7984 */ /* 0x000ee80000000800 */
[----:B------:R-:W3:Y:S04]  /*02e0*/  LDS R16, [R4+0x5c] ;  /* 0x00005c0004107984 */ /* 0x000ee80000000800 */
[----:B------:R-:W3:Y:S01]  /*02f0*/  LDS R5, [R4+0x60] ;  /* 0x0000600004057984 */ /* 0x000ee20000000800 */
[----:B-1----:R-:W-:-:S03]  /*0300*/  FFMA R6, R0, UR7, RZ ;  /* 0x0000000700067c23 */ /* 0x002fc600080000ff */
[----:B------:R-:W-:Y:S01]  /*0310*/  LDS R13, [R4+0xf8] ;  /* 0x0000f800040d7984 */ /* 0x000fe20000000800 */
[----:B0-----:R-:W-:-:S03]  /*0320*/  FFMA R7, R7, UR11, R6 ;  /* 0x0000000b07077c23 */ /* 0x001fc60008000006 */
[----:B------:R-:W0:Y:S01]  /*0330*/  LDS R0, [R4+0xa0] ;  /* 0x0000a00004007984 */ /* 0x000e220000000800 */
[----:B--2---:R-:W-:-:S03]  /*0340*/  FFMA R8, R8, UR10, R7 ;  /* 0x0000000a08087c23 */ /* 0x004fc60008000007 */
[----:B------:R-:W1:Y:S01]  /*0350*/  LDS R6, [R4+0xa4] ;  /* 0x0000a40004067984 */ /* 0x000e620000000800 */
[----:B----4-:R-:W-:-:S03]  /*0360*/  FFMA R9, R9, UR9, R8 ;  /* 0x0000000909097c23 */ /* 0x010fc60008000008 */
[----:B------:R-:W2:Y:S01]  /*0370*/  LDS R7, [R4+0xa8] ;  /* 0x0000a80004077984 */ /* 0x000ea20000000800 */
[----:B-----5:R-:W-:-:S03]  /*0380*/  FFMA R10, R10, UR8, R9 ;  /* 0x000000080a0a7c23 */ /* 0x020fc60008000009 */
[----:B------:R-:W4:Y:S01]  /*0390*/  LDS R8, [R4+0xac] ;  /* 0x0000ac0004087984 */ /* 0x000f220000000800 */
[----:B------:R-:W5:Y:S01]  /*03a0*/  LDCU.128 UR8, c[0x3][0x30] ;  /* 0x00c00600ff0877ac */ /* 0x000f620008000c00 */
[----:B---3--:R-:W-:Y:S02]  /*03b0*/  FFMA R11, R11, UR15, R10 ;  /* 0x0000000f0b0b7c23 */ /* 0x008fe4000800000a */
[----:B------:R-:W3:Y:S02]  /*03c0*/  LDS R9, [R4+0xb0] ;  /* 0x0000b00004097984 */ /* 0x000ee40000000800 */
[----:B------:R-:W-:Y:S02]  /*03d0*/  FFMA R11, R12, UR14, R11 ;  /* 0x0000000e0c0b7c23 */ /* 0x000fe4000800000b */
[----:B------:R-:W3:Y:S02]  /*03e0*/  LDS R10, [R4+0xf0] ;  /* 0x0000f000040a7984 */ /* 0x000ee40000000800 */
[----:B------:R-:W-:-:S02]  /*03f0*/  FFMA R11, R14, UR13, R11 ;  /* 0x0000000d0e0b7c23 */ /* 0x000fc4000800000b */
[----:B------:R-:W3:Y:S02]  /*0400*/  LDS R12, [R4+0xf4] ;  /* 0x0000f400040c7984 */ /* 0x000ee40000000800 */
[----:B------:R-:W-:Y:S01]  /*0410*/  FFMA R16, R16, UR12, R11 ;  /* 0x0000000c10107c23 */ /* 0x000fe2000800000b */
[----:B------:R-:W4:Y:S01]  /*0420*/  LDCU.128 UR12, c[0x3][0x20] ;  /* 0x00c00400ff0c77ac */ /* 0x000f220008000c00 */
[----:B------:R-:W3:Y:S02]  /*0430*/  LDS R11, [R4+0xfc] ;  /* 0x0000fc00040b7984 */ /* 0x000ee40000000800 */
[----:B-----5:R-:W-:Y:S02]  /*0440*/  FFMA R15, R5, UR11, R16 ;  /* 0x0000000b050f7c23 */ /* 0x020fe40008000010 */
[----:B------:R-:W5:Y:S04]  /*0450*/  LDS R5, [R4+0x100] ;  /* 0x0001000004057984 */ /* 0x000f680000000800 */
[----:B------:R-:W-:Y:S01]  /*0460*/  LDS R17, [R4+0x148] ;  /* 0x0001480004117984 */ /* 0x000fe20000000800 */
[----:B0-----:R-:W-:-:S03]  /*0470*/  FFMA R15, R0, UR10, R15 ;  /* 0x0000000a000f7c23 */ /* 0x001fc6000800000f */
[----:B------:R-:W-:Y:S01]  /*0480*/  LDS R19, [R4+0x14c] ;  /* 0x00014c0004137984 */ /* 0x000fe20000000800 */
[----:B-1----:R-:W-:-:S03]  /*0490*/  FFMA R6, R6, UR9, R15 ;  /* 0x0000000906067c23 */ /* 0x002fc6000800000f */
[----:B------:R-:W0:Y:S01]  /*04a0*/  LDS R0, [R4+0x140] ;  /* 0x0001400004007984 */ /* 0x000e220000000800 */
[----:B--2---:R-:W-:-:S03]  /*04b0*/  FFMA R7, R7, UR8, R6 ;  /* 0x0000000807077c23 */ /* 0x004fc60008000006 */
[----:B------:R-:W1:Y:S01]  /*04c0*/  LDS R15, [R4+0x144] ;  /* 0x00014400040f7984 */ /* 0x000e620000000800 */
[----:B------:R-:W2:Y:S01]  /*04d0*/  LDCU.128 UR8, c[0x3][0x10] ;  /* 0x00c00200ff0877ac */ /* 0x000ea20008000c00 */
[----:B----4-:R-:W-:Y:S02]  /*04e0*/  FFMA R8, R8, UR15, R7 ;  /* 0x0000000f08087c23 */ /* 0x010fe40008000007 */
[----:B------:R-:W4:Y:S01]  /*04f0*/  LDS R21, [R4+0x150] ;  /* 0x0001500004157984 */ /* 0x000f220000000800 */
[----:B------:R-:W0:Y:S01]  /*0500*/  LDC.64 R6, c[0x0][0x388] ;  /* 0x0000e200ff067b82 */ /* 0x000e220000000a00 */
[----:B---3--:R-:W-:-:S04]  /*0510*/  FFMA R9, R9, UR14, R8 ;  /* 0x0000000e09097c23 */ /* 0x008fc80008000008 */
[----:B------:R-:W-:-:S04]  /*0520*/  FFMA R9, R10, UR13, R9 ;  /* 0x0000000d0a097c23 */ /* 0x000fc80008000009 */
[----:B------:R-:W-:Y:S01]  /*0530*/  FFMA R12, R12, UR12, R9 ;  /* 0x0000000c0c0c7c23 */ /* 0x000fe20008000009 */
[----:B------:R-:W1:Y:S03]  /*0540*/  LDCU.128 UR12, c[0x3][URZ] ;  /* 0x00c00000ff0c77ac */ /* 0x000e660008000c00 */
[----:B--2---:R-:W-:-:S04]  /*0550*/  FFMA R12, R13, UR11, R12 ;  /* 0x0000000b0d0c7c23 */ /* 0x004fc8000800000c */
[----:B------:R-:W-:-:S04]  /*0560*/  FFMA R12, R11, UR10, R12 ;  /* 0x0000000a0b0c7c23 */ /* 0x000fc8000800000c */
[----:B-----5:R-:W-:Y:S01]  /*0570*/  FFMA R5, R5, UR9, R12 ;  /* 0x0000000905057c23 */ /* 0x020fe2000800000c */
[----:B0-----:R-:W-:-:S04]  /*0580*/  IMAD.WIDE R6, R3, 0x4, R6 ;  /* 0x0000000403067825 */ /* 0x001fc800078e0206 */
[----:B------:R-:W-:-:S04]  /*0590*/  FFMA R0, R0, UR8, R5 ;  /* 0x0000000800007c23 */ /* 0x000fc80008000005 */
[----:B-1----:R-:W-:-:S04]  /*05a0*/  FFMA R0, R15, UR15, R0 ;  /* 0x0000000f0f007c23 */ /* 0x002fc80008000000 */
[----:B------:R-:W-:-:S04]  /*05b0*/  FFMA R0, R17, UR14, R0 ;  /* 0x0000000e11007c23 */ /* 0x000fc80008000000 */
[----:B------:R-:W-:-:S04]  /*05c0*/  FFMA R0, R19, UR13, R0 ;  /* 0x0000000d13007c23 */ /* 0x000fc80008000000 */
[----:B----4-:R-:W-:-:S05]  /*05d0*/  FFMA R21, R21, UR12, R0 ;  /* 0x0000000c15157c23 */ /* 0x010fca0008000000 */
[----:B------:R-:W-:Y:S01]  /*05e0*/  STG.E desc[UR4][R6.64], R21 ;  /* 0x0000001506007986 */ /* 0x000fe2000c101904 */
[----:B------:R-:W-:Y:S05]  /*05f0*/  EXIT ;  /* 0x000000000000794d */ /* 0x000fea0003800000 */
.L_x_0:
[----:B------:R-:W-:-:S00]  /*0600*/  BRA `(.L_x_0) ;  /* 0xfffffffc00fc7947 */ /* 0x000fc0000383ffff */
[----:B------:R-:W-:-:S00]  /*0610*/  NOP ;  /* 0x0000000000007918 */ /* 0x000fc00000000000 */
        /* <DEDUP_REMOVED lines=14> */
.L_x_1:


//--------------------- .nv.shared._Z18conv2d_with_tilingPKfPfi --------------------------
	.section	.nv.shared._Z18conv2d_with_tilingPKfPfi,"aw",@nobits
	.sectionflags	@""
	.align	4
.nv.shared._Z18conv2d_with_tilingPKfPfi:
	.zero		2624


//--------------------- .nv.shared.reserved.0     --------------------------
	.section	.nv.shared.reserved.0,"aw",@nobits
	.weak		__nv_reservedSMEM_offset_0_alias
	.size		__nv_reservedSMEM_offset_0_alias, 0, 64
	.other		__nv_reservedSMEM_offset_0_alias,@"STO_CUDA_RESERVED_SHARED STV_DEFAULT"
__nv_reservedSMEM_offset_0_alias:
	.zero		0
	.zero		64


//--------------------- .nv.constant0._Z18conv2d_with_tilingPKfPfi --------------------------
	.section	.nv.constant0._Z18conv2d_with_tilingPKfPfi,"a",@progbits
	.sectionflags	@""
	.align	4
.nv.constant0._Z18conv2d_with_tilingPKfPfi:
	.zero		916


//--------------------- SYMBOLS --------------------------

	.type		.nv.reservedSmem.offset0,@object
	.size		.nv.reservedSmem.offset0,0x4
	.type		.nv.reservedSmem.cap,@object
	.size		.nv.reservedSmem.cap,0x4
